	.headerflags	@"EF_CUDA_TEXMODE_UNIFIED EF_CUDA_64BIT_ADDRESS EF_CUDA_ACCELERATORS EF_CUDA_SM90 EF_CUDA_VIRTUAL_SM(EF_CUDA_SM90)"
	.elftype	@"ET_EXEC"


//--------------------- .nv.info                  --------------------------
	.section	.nv.info,"",@"SHT_CUDA_INFO"
	.align	4


	//----- nvinfo : EIATTR_REGCOUNT
	.align		4
        /*0000*/ 	.byte	0x04, 0x2f
        /*0002*/ 	.short	(.L_3 - .L_2)
	.align		4
.L_2:
        /*0004*/ 	.word	index@(triton_poi_fused__native_batch_norm_legit_no_training_add_relu_22)
        /*0008*/ 	.word	0x0000001e


	//----- nvinfo : EIATTR_MIN_STACK_SIZE
	.align		4
.L_3:
        /*000c*/ 	.byte	0x04, 0x12
        /*000e*/ 	.short	(.L_5 - .L_4)
	.align		4
.L_4:
        /*0010*/ 	.word	index@(triton_poi_fused__native_batch_norm_legit_no_training_add_relu_22)
        /*0014*/ 	.word	0x00000000


	//----- nvinfo : EIATTR_FRAME_SIZE
	.align		4
.L_5:
        /*0018*/ 	.byte	0x04, 0x11
        /*001a*/ 	.short	(.L_7 - .L_6)
	.align		4
.L_6:
        /*001c*/ 	.word	index@(triton_poi_fused__native_batch_norm_legit_no_training_add_relu_22)
        /*0020*/ 	.word	0x00000000


	//----- nvinfo : EIATTR_MIN_STACK_SIZE
	.align		4
.L_7:
        /*0024*/ 	.byte	0x04, 0x12
        /*0026*/ 	.short	(.L_9 - .L_8)
	.align		4
.L_8:
        /*0028*/ 	.word	index@(triton_poi_fused__native_batch_norm_legit_no_training_add_relu_22)
        /*002c*/ 	.word	0x00000000
.L_9:


//--------------------- .nv.info.triton_poi_fused__native_batch_norm_legit_no_training_add_relu_22 --------------------------
	.section	.nv.info.triton_poi_fused__native_batch_norm_legit_no_training_add_relu_22,"",@"SHT_CUDA_INFO"
	.sectionflags	@""
	.align	4


	//----- nvinfo : EIATTR_CUDA_API_VERSION
	.align		4
        /*0000*/ 	.byte	0x04, 0x37
        /*0002*/ 	.short	(.L_11 - .L_10)
.L_10:
        /*0004*/ 	.word	0x0000007c


	//----- nvinfo : EIATTR_KPARAM_INFO
	.align		4
.L_11:
        /*0008*/ 	.byte	0x04, 0x17
        /*000a*/ 	.short	(.L_13 - .L_12)
.L_12:
        /*000c*/ 	.word	0x00000000
        /*0010*/ 	.short	0x0007
        /*0012*/ 	.short	0x0038
        /*0014*/ 	.byte	0x00, 0xf0, 0x11, 0x00


	//----- nvinfo : EIATTR_KPARAM_INFO
	.align		4
.L_13:
        /*0018*/ 	.byte	0x04, 0x17
        /*001a*/ 	.short	(.L_15 - .L_14)
.L_14:
        /*001c*/ 	.word	0x00000000
        /*0020*/ 	.short	0x0006
        /*0022*/ 	.short	0x0030
        /*0024*/ 	.byte	0x00, 0xf4, 0x21, 0x00


	//----- nvinfo : EIATTR_KPARAM_INFO
	.align		4
.L_15:
        /*0028*/ 	.byte	0x04, 0x17
        /*002a*/ 	.short	(.L_17 - .L_16)
.L_16:
        /*002c*/ 	.word	0x00000000
        /*0030*/ 	.short	0x0005
        /*0032*/ 	.short	0x0028
        /*0034*/ 	.byte	0x00, 0xf4, 0x21, 0x00


	//----- nvinfo : EIATTR_KPARAM_INFO
	.align		4
.L_17:
        /*0038*/ 	.byte	0x04, 0x17
        /*003a*/ 	.short	(.L_19 - .L_18)
.L_18:
        /*003c*/ 	.word	0x00000000
        /*0040*/ 	.short	0x0004
        /*0042*/ 	.short	0x0020
        /*0044*/ 	.byte	0x00, 0xf4, 0x21, 0x00


	//----- nvinfo : EIATTR_KPARAM_INFO
	.align		4
.L_19:
        /*0048*/ 	.byte	0x04, 0x17
        /*004a*/ 	.short	(.L_21 - .L_20)
.L_20:
        /*004c*/ 	.word	0x00000000
        /*0050*/ 	.short	0x0003
        /*0052*/ 	.short	0x0018
        /*0054*/ 	.byte	0x00, 0xf4, 0x21, 0x00


	//----- nvinfo : EIATTR_KPARAM_INFO
	.align		4
.L_21:
        /*0058*/ 	.byte	0x04, 0x17
        /*005a*/ 	.short	(.L_23 - .L_22)
.L_22:
        /*005c*/ 	.word	0x00000000
        /*0060*/ 	.short	0x0002
        /*0062*/ 	.short	0x0010
        /*0064*/ 	.byte	0x00, 0xf4, 0x21, 0x00


	//----- nvinfo : EIATTR_KPARAM_INFO
	.align		4
.L_23:
        /*0068*/ 	.byte	0x04, 0x17
        /*006a*/ 	.short	(.L_25 - .L_24)
.L_24:
        /*006c*/ 	.word	0x00000000
        /*0070*/ 	.short	0x0001
        /*0072*/ 	.short	0x0008
        /*0074*/ 	.byte	0x00, 0xf4, 0x21, 0x00


	//----- nvinfo : EIATTR_KPARAM_INFO
	.align		4
.L_25:
        /*0078*/ 	.byte	0x04, 0x17
        /*007a*/ 	.short	(.L_27 - .L_26)
.L_26:
        /*007c*/ 	.word	0x00000000
        /*0080*/ 	.short	0x0000
        /*0082*/ 	.short	0x0000
        /*0084*/ 	.byte	0x00, 0xf4, 0x21, 0x00


	//----- nvinfo : EIATTR_SPARSE_MMA_MASK
	.align		4
.L_27:
        /*0088*/ 	.byte	0x03, 0x50
        /*008a*/ 	.short	0x0000


	//----- nvinfo : EIATTR_MAXREG_COUNT
	.align		4
        /*008c*/ 	.byte	0x03, 0x1b
        /*008e*/ 	.short	0x00ff


	//----- nvinfo : EIATTR_EXIT_INSTR_OFFSETS
	.align		4
        /*0090*/ 	.byte	0x04, 0x1c
        /*0092*/ 	.short	(.L_29 - .L_28)


	//   ....[0]....
.L_28:
        /*0094*/ 	.word	0x00000620


	//----- nvinfo : EIATTR_REQNTID
	.align		4
.L_29:
        /*0098*/ 	.byte	0x04, 0x10
        /*009a*/ 	.short	(.L_31 - .L_30)
.L_30:
        /*009c*/ 	.word	0x00000080
        /*00a0*/ 	.word	0x00000001
        /*00a4*/ 	.word	0x00000001


	//----- nvinfo : EIATTR_CBANK_PARAM_SIZE
	.align		4
.L_31:
        /*00a8*/ 	.byte	0x03, 0x19
        /*00aa*/ 	.short	0x003c


	//----- nvinfo : EIATTR_PARAM_CBANK
	.align		4
        /*00ac*/ 	.byte	0x04, 0x0a
        /*00ae*/ 	.short	(.L_33 - .L_32)
	.align		4
.L_32:
        /*00b0*/ 	.word	index@(.nv.constant0.triton_poi_fused__native_batch_norm_legit_no_training_add_relu_22)
        /*00b4*/ 	.short	0x0210
        /*00b6*/ 	.short	0x003c


	//----- nvinfo : EIATTR_SW_WAR
	.align		4
.L_33:
        /*00b8*/ 	.byte	0x04, 0x36
        /*00ba*/ 	.short	(.L_35 - .L_34)
.L_34:
        /*00bc*/ 	.word	0x00000008
.L_35:


//--------------------- .nv.callgraph             --------------------------
	.section	.nv.callgraph,"",@"SHT_CUDA_CALLGRAPH"
	.align	4
	.sectionentsize	8
	.align		4
        /*0000*/ 	.word	0x00000000
	.align		4
        /*0004*/ 	.word	0xffffffff
	.align		4
        /*0008*/ 	.word	0x00000000
	.align		4
        /*000c*/ 	.word	0xfffffffe
	.align		4
        /*0010*/ 	.word	0x00000000
	.align		4
        /*0014*/ 	.word	0xfffffffd
	.align		4
        /*0018*/ 	.word	0x00000000
	.align		4
        /*001c*/ 	.word	0xfffffffc


//--------------------- .nv.constant4             --------------------------
	.section	.nv.constant4,"a",@progbits
	.align	8
	.align		8
.nv.constant4:
        /*0000*/ 	.dword	_$_str
	.align		8
        /*0008*/ 	.dword	_$_str_$_2


//--------------------- .text.triton_poi_fused__native_batch_norm_legit_no_training_add_relu_22 --------------------------
	.section	.text.triton_poi_fused__native_batch_norm_legit_no_training_add_relu_22,"ax",@progbits
	.align	128
        .global         triton_poi_fused__native_batch_norm_legit_no_training_add_relu_22
        .type           triton_poi_fused__native_batch_norm_legit_no_training_add_relu_22,@function
        .size           triton_poi_fused__native_batch_norm_legit_no_training_add_relu_22,(.L_x_1 - triton_poi_fused__native_batch_norm_legit_no_training_add_relu_22)
        .other          triton_poi_fused__native_batch_norm_legit_no_training_add_relu_22,@"STO_CUDA_ENTRY STV_DEFAULT"
triton_poi_fused__native_batch_norm_legit_no_training_add_relu_22:
.text.triton_poi_fused__native_batch_norm_legit_no_training_add_relu_22:
[----:B------:R-:W-:Y:S01]  /*0000*/  LDC R1, c[0x0][0x28] ;  /* 0x00000a00ff017b82 */ /* 0x000fe20000000800 */
[----:B------:R-:W1:Y:S07]  /*0010*/  S2R R0, SR_TID.X ;  /* 0x0000000000007919 */ /* 0x000e6e0000002100 */
[----:B------:R-:W2:Y:S01]  /*0020*/  LDC.64 R4, c[0x0][0x220] ;  /* 0x00008800ff047b82 */ /* 0x000ea20000000a00 */
[----:B------:R-:W-:Y:S01]  /*0030*/  ULDC.64 UR4, c[0x0][0x208] ;  /* 0x0000820000047ab9 */ /* 0x000fe20000000a00 */
[----:B------:R-:W3:Y:S06]  /*0040*/  S2R R7, SR_CTAID.X ;  /* 0x0000000000077919 */ /* 0x000eec0000002500 */
[----:B------:R-:W4:Y:S08]  /*0050*/  LDC.64 R8, c[0x0][0x210] ;  /* 0x00008400ff087b82 */ /* 0x000f300000000a00 */
[----:B------:R-:W5:Y:S08]  /*0060*/  LDC.64 R12, c[0x0][0x218] ;  /* 0x00008600ff0c7b82 */ /* 0x000f700000000a00 */
[----:B------:R-:W5:Y:S01]  /*0070*/  LDC.64 R16, c[0x0][0x228] ;  /* 0x00008a00ff107b82 */ /* 0x000f620000000a00 */
[----:B-1----:R-:W-:-:S07]  /*0080*/  SHF.L.U32 R0, R0, 0x2, RZ ;  /* 0x0000000200007819 */ /* 0x002fce00000006ff */
[----:B------:R-:W1:Y:S01]  /*0090*/  LDC.64 R20, c[0x0][0x230] ;  /* 0x00008c00ff147b82 */ /* 0x000e620000000a00 */
[----:B---3--:R-:W-:Y:S02]  /*00a0*/  SHF.R.S32.HI R3, RZ, 0x16, R7 ;  /* 0x00000016ff037819 */ /* 0x008fe40000011407 */
[----:B------:R-:W-:Y:S02]  /*00b0*/  LOP3.LUT R0, R0, 0x1fc, RZ, 0xc0, !PT ;  /* 0x000001fc00007812 */ /* 0x000fe400078ec0ff */
[----:B------:R-:W-:-:S03]  /*00c0*/  SGXT R3, R3, 0x1 ;  /* 0x000000010303781a */ /* 0x000fc60000000200 */
[----:B------:R-:W3:Y:S01]  /*00d0*/  LDC.64 R24, c[0x0][0x238] ;  /* 0x00008e00ff187b82 */ /* 0x000ee20000000a00 */
[----:B------:R-:W-:-:S04]  /*00e0*/  LEA R0, R7, R0, 0x9 ;  /* 0x0000000007007211 */ /* 0x000fc800078e48ff */
[----:B------:R-:W-:-:S04]  /*00f0*/  LEA.HI R3, R3, R0, RZ, 0xa ;  /* 0x0000000003037211 */ /* 0x000fc800078f50ff */
[----:B------:R-:W-:-:S04]  /*0100*/  LOP3.LUT R3, R3, 0xfffffc00, RZ, 0xc0, !PT ;  /* 0xfffffc0003037812 */ /* 0x000fc800078ec0ff */
[----:B------:R-:W-:-:S05]  /*0110*/  IADD3 R2, R0, -R3, RZ ;  /* 0x8000000300027210 */ /* 0x000fca0007ffe0ff */
[----:B--2---:R-:W-:-:S06]  /*0120*/  IMAD.WIDE R4, R2, 0x4, R4 ;  /* 0x0000000402047825 */ /* 0x004fcc00078e0204 */
[----:B------:R-:W2:Y:S01]  /*0130*/  LDG.E.EL.128 R4, desc[UR4][R4.64] ;  /* 0x0000000404047981 */ /* 0x000ea2000c2e1d00 */
[----:B----4-:R-:W-:-:S04]  /*0140*/  IMAD.WIDE R8, R0, 0x4, R8 ;  /* 0x0000000400087825 */ /* 0x010fc800078e0208 */
[C---:B-----5:R-:W-:Y:S02]  /*0150*/  IMAD.WIDE R12, R2.reuse, 0x4, R12 ;  /* 0x00000004020c7825 */ /* 0x060fe400078e020c */
[----:B------:R-:W4:Y:S04]  /*0160*/  LDG.E.128 R8, desc[UR4][R8.64] ;  /* 0x0000000408087981 */ /* 0x000f28000c1e1d00 */
[----:B------:R-:W4:Y:S01]  /*0170*/  LDG.E.EL.128 R12, desc[UR4][R12.64] ;  /* 0x000000040c0c7981 */ /* 0x000f22000c2e1d00 */
[----:B0-----:R-:W-:-:S04]  /*0180*/  IMAD.WIDE R16, R2, 0x4, R16 ;  /* 0x0000000402107825 */ /* 0x001fc800078e0210 */
[----:B-1----:R-:W-:Y:S02]  /*0190*/  IMAD.WIDE R20, R2, 0x4, R20 ;  /* 0x0000000402147825 */ /* 0x002fe400078e0214 */
[----:B------:R-:W5:Y:S02]  /*01a0*/  LDG.E.EL.128 R16, desc[UR4][R16.64] ;  /* 0x0000000410107981 */ /* 0x000f64000c2e1d00 */
[----:B---3--:R-:W-:Y:S02]  /*01b0*/  IMAD.WIDE R24, R0, 0x4, R24 ;  /* 0x0000000400187825 */ /* 0x008fe400078e0218 */
[----:B------:R-:W5:Y:S04]  /*01c0*/  LDG.E.EL.128 R20, desc[UR4][R20.64] ;  /* 0x0000000414147981 */ /* 0x000f68000c2e1d00 */
[----:B------:R-:W3:Y:S01]  /*01d0*/  LDG.E.128 R24, desc[UR4][R24.64] ;  /* 0x0000000418187981 */ /* 0x000ee2000c1e1d00 */
[----:B--2---:R-:W-:Y:S01]  /*01e0*/  FADD R2, R4, 9.9999997473787516356e-06 ;  /* 0x3727c5ac04027421 */ /* 0x004fe20000000000 */
[----:B------:R-:W-:-:S05]  /*01f0*/  FADD R3, R5, 9.9999997473787516356e-06 ;  /* 0x3727c5ac05037421 */ /* 0x000fca0000000000 */
[----:B------:R-:W0:Y:S01]  /*0200*/  MUFU.SQRT R2, R2 ;  /* 0x0000000200027308 */ /* 0x000e220000002000 */
[----:B------:R-:W-:Y:S01]  /*0210*/  FADD R6, R6, 9.9999997473787516356e-06 ;  /* 0x3727c5ac06067421 */ /* 0x000fe20000000000 */
[----:B------:R-:W-:-:S06]  /*0220*/  FADD R7, R7, 9.9999997473787516356e-06 ;  /* 0x3727c5ac07077421 */ /* 0x000fcc0000000000 */
[----:B------:R-:W1:Y:S08]  /*0230*/  MUFU.SQRT R3, R3 ;  /* 0x0000000300037308 */ /* 0x000e700000002000 */
[----:B------:R2:W3:Y:S01]  /*0240*/  MUFU.SQRT R4, R6 ;  /* 0x0000000600047308 */ /* 0x0004e20000002000 */
[----:B0-----:R-:W-:-:S07]  /*0250*/  FSETP.GT.AND P6, PT, R2, 8.50705917302346158658e+37, PT ;  /* 0x7e8000000200780b */ /* 0x001fce0003fc4000 */
[----:B------:R0:W4:Y:S01]  /*0260*/  MUFU.SQRT R5, R7 ;  /* 0x0000000700057308 */ /* 0x0001220000002000 */
[----:B--2---:R-:W-:Y:S01]  /*0270*/  HFMA2.MMA R6, -RZ, RZ, 1.625, 0 ;  /* 0x3e800000ff067435 */ /* 0x004fe200000001ff */
[C---:B-1----:R-:W-:Y:S02]  /*0280*/  FSETP.GT.AND P4, PT, R3.reuse, 8.50705917302346158658e+37, PT ;  /* 0x7e8000000300780b */ /* 0x042fe40003f84000 */
[----:B------:R-:W-:Y:S02]  /*0290*/  FSETP.GEU.AND P5, PT, R2, 1.175494350822287508e-38, PT ;  /* 0x008000000200780b */ /* 0x000fe40003fae000 */
[----:B------:R-:W-:Y:S02]  /*02a0*/  FSETP.GEU.AND P3, PT, R3, 1.175494350822287508e-38, PT ;  /* 0x008000000300780b */ /* 0x000fe40003f6e000 */
[----:B---3--:R-:W-:Y:S01]  /*02b0*/  FSETP.GT.AND P2, PT, R4, 8.50705917302346158658e+37, PT ;  /* 0x7e8000000400780b */ /* 0x008fe20003f44000 */
[----:B------:R-:W-:Y:S01]  /*02c0*/  @P6 FMUL R2, R2, 0.25 ;  /* 0x3e80000002026820 */ /* 0x000fe20000400000 */
[----:B------:R-:W-:-:S02]  /*02d0*/  FSETP.GEU.AND P0, PT, R4, 1.175494350822287508e-38, PT ;  /* 0x008000000400780b */ /* 0x000fc40003f0e000 */
[----:B0-----:R-:W-:Y:S02]  /*02e0*/  FSEL R7, R6, 1, P6 ;  /* 0x3f80000006077808 */ /* 0x001fe40003000000 */
[C---:B----4-:R-:W-:Y:S02]  /*02f0*/  FSETP.GT.AND P1, PT, R5.reuse, 8.50705917302346158658e+37, PT ;  /* 0x7e8000000500780b */ /* 0x050fe40003f24000 */
[----:B------:R-:W-:Y:S01]  /*0300*/  FSETP.GEU.AND P6, PT, R5, 1.175494350822287508e-38, PT ;  /* 0x008000000500780b */ /* 0x000fe20003fce000 */
[----:B------:R-:W-:Y:S01]  /*0310*/  @P4 FMUL R3, R3, 0.25 ;  /* 0x3e80000003034820 */ /* 0x000fe20000400000 */
[----:B------:R-:W-:-:S03]  /*0320*/  @!P5 FMUL R2, R2, 16777216 ;  /* 0x4b8000000202d820 */ /* 0x000fc60000400000 */
[----:B------:R-:W-:Y:S01]  /*0330*/  @!P3 FMUL R3, R3, 16777216 ;  /* 0x4b8000000303b820 */ /* 0x000fe20000400000 */
[----:B------:R-:W-:-:S05]  /*0340*/  @P2 FMUL R4, R4, 0.25 ;  /* 0x3e80000004042820 */ /* 0x000fca0000400000 */
[----:B------:R-:W-:Y:S01]  /*0350*/  @P1 FMUL R5, R5, 0.25 ;  /* 0x3e80000005051820 */ /* 0x000fe20000400000 */
[----:B------:R-:W0:Y:S01]  /*0360*/  MUFU.RCP R2, R2 ;  /* 0x0000000200027308 */ /* 0x000e220000001000 */
[----:B------:R-:W-:Y:S02]  /*0370*/  @!P0 FMUL R4, R4, 16777216 ;  /* 0x4b80000004048820 */ /* 0x000fe40000400000 */
[----:B------:R-:W-:-:S05]  /*0380*/  @!P6 FMUL R5, R5, 16777216 ;  /* 0x4b8000000505e820 */ /* 0x000fca0000400000 */
[----:B------:R-:W1:Y:S01]  /*0390*/  MUFU.RCP R3, R3 ;  /* 0x0000000300037308 */ /* 0x000e620000001000 */
[----:B------:R-:W-:Y:S01]  /*03a0*/  FADD R10, R10, -R14 ;  /* 0x8000000e0a0a7221 */ /* 0x000fe20000000000 */
[----:B------:R-:W-:Y:S01]  /*03b0*/  FSEL R14, R6, 1, P4 ;  /* 0x3f800000060e7808 */ /* 0x000fe20002000000 */
[----:B------:R-:W-:-:S05]  /*03c0*/  FADD R9, R9, -R13 ;  /* 0x8000000d09097221 */ /* 0x000fca0000000000 */
[----:B------:R-:W2:Y:S01]  /*03d0*/  MUFU.RCP R4, R4 ;  /* 0x0000000400047308 */ /* 0x000ea20000001000 */
[----:B------:R-:W-:Y:S01]  /*03e0*/  @!P5 FMUL R7, R7, 16777216 ;  /* 0x4b8000000707d820 */ /* 0x000fe20000400000 */
[----:B------:R-:W-:Y:S01]  /*03f0*/  @!P3 FMUL R14, R14, 16777216 ;  /* 0x4b8000000e0eb820 */ /* 0x000fe20000400000 */
[----:B------:R-:W-:-:S05]  /*0400*/  FSEL R13, R6, 1, P2 ;  /* 0x3f800000060d7808 */ /* 0x000fca0001000000 */
[----:B------:R-:W3:Y:S01]  /*0410*/  MUFU.RCP R5, R5 ;  /* 0x0000000500057308 */ /* 0x000ee20000001000 */
[----:B------:R-:W-:Y:S01]  /*0420*/  FSEL R6, R6, 1, P1 ;  /* 0x3f80000006067808 */ /* 0x000fe20000800000 */
[----:B0-----:R-:W-:Y:S01]  /*0430*/  FMUL R7, R2, R7 ;  /* 0x0000000702077220 */ /* 0x001fe20000400000 */
[----:B-1----:R-:W-:Y:S01]  /*0440*/  FMUL R14, R3, R14 ;  /* 0x0000000e030e7220 */ /* 0x002fe20000400000 */
[----:B------:R-:W-:Y:S01]  /*0450*/  @!P0 FMUL R13, R13, 16777216 ;  /* 0x4b8000000d0d8820 */ /* 0x000fe20000400000 */
[----:B------:R-:W0:Y:S01]  /*0460*/  LDC.64 R2, c[0x0][0x240] ;  /* 0x00009000ff027b82 */ /* 0x000e220000000a00 */
[----:B------:R-:W-:Y:S01]  /*0470*/  @!P6 FMUL R6, R6, 16777216 ;  /* 0x4b8000000606e820 */ /* 0x000fe20000400000 */
[----:B------:R-:W-:Y:S01]  /*0480*/  FADD R11, R11, -R15 ;  /* 0x8000000f0b0b7221 */ /* 0x000fe20000000000 */
[----:B------:R-:W-:Y:S01]  /*0490*/  FADD R8, R8, -R12 ;  /* 0x8000000c08087221 */ /* 0x000fe20000000000 */
[----:B--2---:R-:W-:Y:S01]  /*04a0*/  FMUL R13, R4, R13 ;  /* 0x0000000d040d7220 */ /* 0x004fe20000400000 */
[----:B------:R-:W-:Y:S01]  /*04b0*/  FMUL R14, R14, R9 ;  /* 0x000000090e0e7220 */ /* 0x000fe20000400000 */
[----:B---3--:R-:W-:Y:S01]  /*04c0*/  FMUL R6, R5, R6 ;  /* 0x0000000605067220 */ /* 0x008fe20000400000 */
[----:B------:R-:W-:Y:S01]  /*04d0*/  FMUL R7, R7, R8 ;  /* 0x0000000807077220 */ /* 0x000fe20000400000 */
[----:B------:R-:W-:-:S02]  /*04e0*/  FMUL R13, R13, R10 ;  /* 0x0000000a0d0d7220 */ /* 0x000fc40000400000 */
[----:B------:R-:W-:Y:S01]  /*04f0*/  FMUL R6, R6, R11 ;  /* 0x0000000b06067220 */ /* 0x000fe20000400000 */
[----:B-----5:R-:W-:Y:S01]  /*0500*/  FFMA R7, R16, R7, R20 ;  /* 0x0000000710077223 */ /* 0x020fe20000000014 */
[----:B------:R-:W-:Y:S01]  /*0510*/  FFMA R14, R17, R14, R21 ;  /* 0x0000000e110e7223 */ /* 0x000fe20000000015 */
[----:B------:R-:W-:Y:S01]  /*0520*/  FFMA R13, R18, R13, R22 ;  /* 0x0000000d120d7223 */ /* 0x000fe20000000016 */
[----:B------:R-:W-:Y:S02]  /*0530*/  FFMA R6, R19, R6, R23 ;  /* 0x0000000613067223 */ /* 0x000fe40000000017 */
[----:B------:R-:W-:Y:S01]  /*0540*/  FSETP.GEU.AND P3, PT, R7, -R24, PT ;  /* 0x800000180700720b */ /* 0x000fe20003f6e000 */
[----:B------:R-:W-:Y:S01]  /*0550*/  FADD R7, R24, R7 ;  /* 0x0000000718077221 */ /* 0x000fe20000000000 */
[----:B------:R-:W-:Y:S01]  /*0560*/  FSETP.GEU.AND P2, PT, R14, -R25, PT ;  /* 0x800000190e00720b */ /* 0x000fe20003f4e000 */
[----:B------:R-:W-:Y:S01]  /*0570*/  FADD R14, R25, R14 ;  /* 0x0000000e190e7221 */ /* 0x000fe20000000000 */
[----:B------:R-:W-:Y:S01]  /*0580*/  FSETP.GEU.AND P1, PT, R13, -R26, PT ;  /* 0x8000001a0d00720b */ /* 0x000fe20003f2e000 */
[----:B------:R-:W-:Y:S01]  /*0590*/  FADD R13, R26, R13 ;  /* 0x0000000d1a0d7221 */ /* 0x000fe20000000000 */
[----:B------:R-:W-:Y:S01]  /*05a0*/  FSETP.GEU.AND P0, PT, R6, -R27, PT ;  /* 0x8000001b0600720b */ /* 0x000fe20003f0e000 */
[----:B------:R-:W-:Y:S01]  /*05b0*/  FADD R6, R27, R6 ;  /* 0x000000061b067221 */ /* 0x000fe20000000000 */
[----:B0-----:R-:W-:Y:S01]  /*05c0*/  IMAD.WIDE R2, R0, 0x4, R2 ;  /* 0x0000000400027825 */ /* 0x001fe200078e0202 */
[----:B------:R-:W-:-:S02]  /*05d0*/  SEL R8, R7, RZ, P3 ;  /* 0x000000ff07087207 */ /* 0x000fc40001800000 */
[----:B------:R-:W-:Y:S02]  /*05e0*/  SEL R9, R14, RZ, P2 ;  /* 0x000000ff0e097207 */ /* 0x000fe40001000000 */
[----:B------:R-:W-:Y:S02]  /*05f0*/  SEL R10, R13, RZ, P1 ;  /* 0x000000ff0d0a7207 */ /* 0x000fe40000800000 */
[----:B------:R-:W-:-:S05]  /*0600*/  SEL R11, R6, RZ, P0 ;  /* 0x000000ff060b7207 */ /* 0x000fca0000000000 */
[----:B------:R-:W-:Y:S01]  /*0610*/  STG.E.128 desc[UR4][R2.64], R8 ;  /* 0x0000000802007986 */ /* 0x000fe2000c101d04 */
[----:B------:R-:W-:Y:S05]  /*0620*/  EXIT ;  /* 0x000000000000794d */ /* 0x000fea0003800000 */
.L_x_0:
[----:B------:R-:W-:-:S00]  /*0630*/  BRA `(.L_x_0) ;  /* 0xfffffffc00fc7947 */ /* 0x000fc0000383ffff */
[----:B------:R-:W-:-:S00]  /*0640*/  NOP ;  /* 0x0000000000007918 */ /* 0x000fc00000000000 */
        /* <DEDUP_REMOVED lines=11> */
.L_x_1:


//--------------------- .nv.global.init           --------------------------
	.section	.nv.global.init,"aw",@progbits
.nv.global.init:
	.type		_$_str,@object
	.size		_$_str,(_$_str_$_2 - _$_str)
_$_str:
        /*0000*/ 	.byte	0x5f, 0x5f, 0x43, 0x55, 0x44, 0x41, 0x5f, 0x46, 0x54, 0x5a, 0x00
	.type		_$_str_$_2,@object
	.size		_$_str_$_2,(.L_1 - _$_str_$_2)
_$_str_$_2:
        /*000b*/ 	.byte	0x5f, 0x5f, 0x43, 0x55, 0x44, 0x41, 0x5f, 0x50, 0x52, 0x45, 0x43, 0x5f, 0x53, 0x51, 0x52, 0x54
        /*001b*/ 	.byte	0x00
.L_1:


//--------------------- .nv.constant0.triton_poi_fused__native_batch_norm_legit_no_training_add_relu_22 --------------------------
	.section	.nv.constant0.triton_poi_fused__native_batch_norm_legit_no_training_add_relu_22,"a",@progbits
	.sectionflags	@""
	.align	4
.nv.constant0.triton_poi_fused__native_batch_norm_legit_no_training_add_relu_22:
	.zero		588
